//
// Generated by NVIDIA NVVM Compiler
//
// Compiler Build ID: CL-36424714
// Cuda compilation tools, release 13.0, V13.0.88
// Based on NVVM 20.0.0
//

.version 9.0
.target sm_100
.address_size 64

	// .globl	_Z4sortPiS_i

.visible .entry _Z4sortPiS_i(
	.param .u64 .ptr .align 1 _Z4sortPiS_i_param_0,
	.param .u64 .ptr .align 1 _Z4sortPiS_i_param_1,
	.param .u32 _Z4sortPiS_i_param_2
)
{
	.reg .pred 	%p<55>;
	.reg .b32 	%r<130>;
	.reg .b64 	%rd<17>;

	ld.param.u64 	%rd6, [_Z4sortPiS_i_param_0];
	ld.param.u64 	%rd7, [_Z4sortPiS_i_param_1];
	ld.param.u32 	%r72, [_Z4sortPiS_i_param_2];
	cvta.to.global.u64 	%rd1, %rd7;
	cvta.to.global.u64 	%rd8, %rd6;
	mov.u32 	%r73, %ctaid.x;
	mov.u32 	%r74, %ntid.x;
	mov.u32 	%r75, %tid.x;
	mad.lo.s32 	%r1, %r73, %r74, %r75;
	mul.wide.s32 	%rd9, %r1, 4;
	add.s64 	%rd2, %rd8, %rd9;
	ld.global.u32 	%r76, [%rd2];
	mul.wide.s32 	%rd10, %r76, 4;
	add.s64 	%rd11, %rd1, %rd10;
	atom.global.add.u32 	%r77, [%rd11], 1;
	bar.sync 	0;
	setp.lt.s32 	%p1, %r72, 1;
	@%p1 bra 	$L__BB0_41;
	and.b32  	%r2, %r72, 7;
	setp.lt.u32 	%p2, %r72, 8;
	mov.b32 	%r124, 0;
	mov.u32 	%r119, %r124;
	@%p2 bra 	$L__BB0_20;
	and.b32  	%r124, %r72, 2147483640;
	mov.b32 	%r108, 0;
	mov.u32 	%r119, %r108;
$L__BB0_3:
	.pragma "nounroll";
	mul.wide.u32 	%rd12, %r108, 4;
	add.s64 	%rd3, %rd1, %rd12;
	ld.global.u32 	%r110, [%rd3];
	add.s32 	%r80, %r110, %r119;
	setp.ge.s32 	%p3, %r1, %r80;
	setp.lt.s32 	%p4, %r1, %r119;
	or.pred  	%p5, %p4, %p3;
	@%p5 bra 	$L__BB0_5;
	st.global.u32 	[%rd2], %r108;
	ld.global.u32 	%r110, [%rd3];
$L__BB0_5:
	add.s32 	%r9, %r110, %r119;
	ld.global.u32 	%r111, [%rd3+4];
	add.s32 	%r81, %r111, %r9;
	setp.ge.s32 	%p6, %r1, %r81;
	setp.lt.s32 	%p7, %r1, %r9;
	or.pred  	%p8, %p7, %p6;
	@%p8 bra 	$L__BB0_7;
	add.s32 	%r82, %r108, 1;
	st.global.u32 	[%rd2], %r82;
	ld.global.u32 	%r111, [%rd3+4];
$L__BB0_7:
	add.s32 	%r13, %r111, %r9;
	ld.global.u32 	%r112, [%rd3+8];
	add.s32 	%r83, %r112, %r13;
	setp.ge.s32 	%p9, %r1, %r83;
	setp.lt.s32 	%p10, %r1, %r13;
	or.pred  	%p11, %p10, %p9;
	@%p11 bra 	$L__BB0_9;
	add.s32 	%r84, %r108, 2;
	st.global.u32 	[%rd2], %r84;
	ld.global.u32 	%r112, [%rd3+8];
$L__BB0_9:
	add.s32 	%r17, %r112, %r13;
	ld.global.u32 	%r113, [%rd3+12];
	add.s32 	%r85, %r113, %r17;
	setp.ge.s32 	%p12, %r1, %r85;
	setp.lt.s32 	%p13, %r1, %r17;
	or.pred  	%p14, %p13, %p12;
	@%p14 bra 	$L__BB0_11;
	add.s32 	%r86, %r108, 3;
	st.global.u32 	[%rd2], %r86;
	ld.global.u32 	%r113, [%rd3+12];
$L__BB0_11:
	add.s32 	%r21, %r113, %r17;
	ld.global.u32 	%r114, [%rd3+16];
	add.s32 	%r87, %r114, %r21;
	setp.ge.s32 	%p15, %r1, %r87;
	setp.lt.s32 	%p16, %r1, %r21;
	or.pred  	%p17, %p16, %p15;
	@%p17 bra 	$L__BB0_13;
	add.s32 	%r88, %r108, 4;
	st.global.u32 	[%rd2], %r88;
	ld.global.u32 	%r114, [%rd3+16];
$L__BB0_13:
	add.s32 	%r25, %r114, %r21;
	ld.global.u32 	%r115, [%rd3+20];
	add.s32 	%r89, %r115, %r25;
	setp.ge.s32 	%p18, %r1, %r89;
	setp.lt.s32 	%p19, %r1, %r25;
	or.pred  	%p20, %p19, %p18;
	@%p20 bra 	$L__BB0_15;
	add.s32 	%r90, %r108, 5;
	st.global.u32 	[%rd2], %r90;
	ld.global.u32 	%r115, [%rd3+20];
$L__BB0_15:
	add.s32 	%r29, %r115, %r25;
	ld.global.u32 	%r116, [%rd3+24];
	add.s32 	%r91, %r116, %r29;
	setp.ge.s32 	%p21, %r1, %r91;
	setp.lt.s32 	%p22, %r1, %r29;
	or.pred  	%p23, %p22, %p21;
	@%p23 bra 	$L__BB0_17;
	add.s32 	%r92, %r108, 6;
	st.global.u32 	[%rd2], %r92;
	ld.global.u32 	%r116, [%rd3+24];
$L__BB0_17:
	add.s32 	%r33, %r116, %r29;
	ld.global.u32 	%r117, [%rd3+28];
	add.s32 	%r93, %r117, %r33;
	setp.ge.s32 	%p24, %r1, %r93;
	setp.lt.s32 	%p25, %r1, %r33;
	or.pred  	%p26, %p25, %p24;
	@%p26 bra 	$L__BB0_19;
	add.s32 	%r94, %r108, 7;
	st.global.u32 	[%rd2], %r94;
	ld.global.u32 	%r117, [%rd3+28];
$L__BB0_19:
	add.s32 	%r119, %r117, %r33;
	add.s32 	%r108, %r108, 8;
	setp.ne.s32 	%p27, %r108, %r124;
	@%p27 bra 	$L__BB0_3;
$L__BB0_20:
	setp.eq.s32 	%p28, %r2, 0;
	@%p28 bra 	$L__BB0_41;
	and.b32  	%r41, %r72, 3;
	setp.lt.u32 	%p29, %r2, 4;
	@%p29 bra 	$L__BB0_31;
	mul.wide.u32 	%rd13, %r124, 4;
	add.s64 	%rd4, %rd1, %rd13;
	ld.global.u32 	%r120, [%rd4];
	add.s32 	%r95, %r120, %r119;
	setp.ge.s32 	%p30, %r1, %r95;
	setp.lt.s32 	%p31, %r1, %r119;
	or.pred  	%p32, %p31, %p30;
	@%p32 bra 	$L__BB0_24;
	st.global.u32 	[%rd2], %r124;
	ld.global.u32 	%r120, [%rd4];
$L__BB0_24:
	add.s32 	%r45, %r120, %r119;
	ld.global.u32 	%r121, [%rd4+4];
	add.s32 	%r96, %r121, %r45;
	setp.ge.s32 	%p33, %r1, %r96;
	setp.lt.s32 	%p34, %r1, %r45;
	or.pred  	%p35, %p34, %p33;
	@%p35 bra 	$L__BB0_26;
	add.s32 	%r97, %r124, 1;
	st.global.u32 	[%rd2], %r97;
	ld.global.u32 	%r121, [%rd4+4];
$L__BB0_26:
	add.s32 	%r49, %r121, %r45;
	ld.global.u32 	%r122, [%rd4+8];
	add.s32 	%r98, %r122, %r49;
	setp.ge.s32 	%p36, %r1, %r98;
	setp.lt.s32 	%p37, %r1, %r49;
	or.pred  	%p38, %p37, %p36;
	@%p38 bra 	$L__BB0_28;
	add.s32 	%r99, %r124, 2;
	st.global.u32 	[%rd2], %r99;
	ld.global.u32 	%r122, [%rd4+8];
$L__BB0_28:
	add.s32 	%r53, %r122, %r49;
	ld.global.u32 	%r123, [%rd4+12];
	add.s32 	%r100, %r123, %r53;
	setp.ge.s32 	%p39, %r1, %r100;
	setp.lt.s32 	%p40, %r1, %r53;
	or.pred  	%p41, %p40, %p39;
	@%p41 bra 	$L__BB0_30;
	add.s32 	%r101, %r124, 3;
	st.global.u32 	[%rd2], %r101;
	ld.global.u32 	%r123, [%rd4+12];
$L__BB0_30:
	add.s32 	%r119, %r123, %r53;
	add.s32 	%r124, %r124, 4;
$L__BB0_31:
	setp.eq.s32 	%p42, %r41, 0;
	@%p42 bra 	$L__BB0_41;
	setp.eq.s32 	%p43, %r41, 1;
	@%p43 bra 	$L__BB0_38;
	mul.wide.u32 	%rd14, %r124, 4;
	add.s64 	%rd5, %rd1, %rd14;
	ld.global.u32 	%r126, [%rd5];
	add.s32 	%r102, %r126, %r119;
	setp.ge.s32 	%p44, %r1, %r102;
	setp.lt.s32 	%p45, %r1, %r119;
	or.pred  	%p46, %p45, %p44;
	@%p46 bra 	$L__BB0_35;
	st.global.u32 	[%rd2], %r124;
	ld.global.u32 	%r126, [%rd5];
$L__BB0_35:
	add.s32 	%r64, %r126, %r119;
	ld.global.u32 	%r127, [%rd5+4];
	add.s32 	%r103, %r127, %r64;
	setp.ge.s32 	%p47, %r1, %r103;
	setp.lt.s32 	%p48, %r1, %r64;
	or.pred  	%p49, %p48, %p47;
	@%p49 bra 	$L__BB0_37;
	add.s32 	%r104, %r124, 1;
	st.global.u32 	[%rd2], %r104;
	ld.global.u32 	%r127, [%rd5+4];
$L__BB0_37:
	add.s32 	%r119, %r127, %r64;
	add.s32 	%r124, %r124, 2;
$L__BB0_38:
	and.b32  	%r105, %r72, 1;
	setp.eq.b32 	%p50, %r105, 1;
	not.pred 	%p51, %p50;
	@%p51 bra 	$L__BB0_41;
	mul.wide.u32 	%rd15, %r124, 4;
	add.s64 	%rd16, %rd1, %rd15;
	ld.global.u32 	%r106, [%rd16];
	add.s32 	%r107, %r106, %r119;
	setp.ge.s32 	%p52, %r1, %r107;
	setp.lt.s32 	%p53, %r1, %r119;
	or.pred  	%p54, %p53, %p52;
	@%p54 bra 	$L__BB0_41;
	st.global.u32 	[%rd2], %r124;
$L__BB0_41:
	ret;

}


// ===== COMPILED SASS (sm_100) =====

	.target	sm_100

	.elftype	@"ET_EXEC"


//--------------------- .note.nv.tkinfo           --------------------------
	.section	.note.nv.tkinfo,"",@"SHT_NOTE"
	.sectionflags	@"SHF_NOTE_NV_TKINFO"
	.tkinfo
        /*0018*/ 	.word	0x00000002
        /*0030*/ 	.string	""
        /*0030*/ 	.string	"ptxas"
        /*0030*/ 	.string	"Cuda compilation tools, release 13.0, V13.0.88"
        /*0030*/ 	.string	"Build cuda_13.0.r13.0/compiler.36424714_0"
        /*0030*/ 	.string	"-arch sm_100 -m 64 "



//--------------------- .note.nv.cuinfo           --------------------------
	.section	.note.nv.cuinfo,"",@"SHT_NOTE"
	.sectionflags	@"SHF_NOTE_NV_CUINFO"
        /*0018*/ 	.short	0x0002
        /*001a*/ 	.short	0x0064
        /*001c*/ 	.short	0x0082
	.zero		2


//--------------------- .nv.info                  --------------------------
	.section	.nv.info,"",@"SHT_CUDA_INFO"
	.align	4


	//----- nvinfo : EIATTR_REGCOUNT
	.align		4
        /*0000*/ 	.byte	0x04, 0x2f
        /*0002*/ 	.short	(.L_1 - .L_0)
	.align		4
.L_0:
        /*0004*/ 	.word	index@(_Z4sortPiS_i)
        /*0008*/ 	.word	0x00000014


	//----- nvinfo : EIATTR_FRAME_SIZE
	.align		4
.L_1:
        /*000c*/ 	.byte	0x04, 0x11
        /*000e*/ 	.short	(.L_3 - .L_2)
	.align		4
.L_2:
        /*0010*/ 	.word	index@(_Z4sortPiS_i)
        /*0014*/ 	.word	0x00000000


	//----- nvinfo : EIATTR_MIN_STACK_SIZE
	.align		4
.L_3:
        /*0018*/ 	.byte	0x04, 0x12
        /*001a*/ 	.short	(.L_5 - .L_4)
	.align		4
.L_4:
        /*001c*/ 	.word	index@(_Z4sortPiS_i)
        /*0020*/ 	.word	0x00000000
.L_5:


//--------------------- .nv.compat                --------------------------
	.section	.nv.compat,"",@"SHT_CUDA_COMPAT_INFO"
	.align	4
        /*0000*/ 	.byte	0x02, 0x09, 0x00, 0x00, 0x02, 0x02, 0x01, 0x00, 0x02, 0x05, 0x05, 0x00, 0x03, 0x07, 0x01, 0x01
        /*0010*/ 	.byte	0x02, 0x03, 0x00, 0x00, 0x02, 0x06, 0x01, 0x00, 0x04, 0x0b, 0x08, 0x00, 0x09, 0x00, 0x00, 0x00
        /*0020*/ 	.byte	0x00, 0x00, 0x00, 0x00


//--------------------- .nv.info._Z4sortPiS_i     --------------------------
	.section	.nv.info._Z4sortPiS_i,"",@"SHT_CUDA_INFO"
	.sectionflags	@""
	.align	4


	//----- nvinfo : EIATTR_CUDA_API_VERSION
	.align		4
        /*0000*/ 	.byte	0x04, 0x37
        /*0002*/ 	.short	(.L_7 - .L_6)
.L_6:
        /*0004*/ 	.word	0x00000082


	//----- nvinfo : EIATTR_KPARAM_INFO
	.align		4
.L_7:
        /*0008*/ 	.byte	0x04, 0x17
        /*000a*/ 	.short	(.L_9 - .L_8)
.L_8:
        /*000c*/ 	.word	0x00000000
        /*0010*/ 	.short	0x0002
        /*0012*/ 	.short	0x0010
        /*0014*/ 	.byte	0x00, 0xf0, 0x11, 0x00


	//----- nvinfo : EIATTR_KPARAM_INFO
	.align		4
.L_9:
        /*0018*/ 	.byte	0x04, 0x17
        /*001a*/ 	.short	(.L_11 - .L_10)
.L_10:
        /*001c*/ 	.word	0x00000000
        /*0020*/ 	.short	0x0001
        /*0022*/ 	.short	0x0008
        /*0024*/ 	.byte	0x00, 0xf5, 0x21, 0x00


	//----- nvinfo : EIATTR_KPARAM_INFO
	.align		4
.L_11:
        /*0028*/ 	.byte	0x04, 0x17
        /*002a*/ 	.short	(.L_13 - .L_12)
.L_12:
        /*002c*/ 	.word	0x00000000
        /*0030*/ 	.short	0x0000
        /*0032*/ 	.short	0x0000
        /*0034*/ 	.byte	0x00, 0xf5, 0x21, 0x00


	//----- nvinfo : EIATTR_SPARSE_MMA_MASK
	.align		4
.L_13:
        /*0038*/ 	.byte	0x03, 0x50
        /*003a*/ 	.short	0x0000


	//----- nvinfo : EIATTR_MAXREG_COUNT
	.align		4
        /*003c*/ 	.byte	0x03, 0x1b
        /*003e*/ 	.short	0x00ff


	//----- nvinfo : EIATTR_NUM_BARRIERS
	.align		4
        /*0040*/ 	.byte	0x02, 0x4c
        /*0042*/ 	.byte	0x01
	.zero		1


	//----- nvinfo : EIATTR_MERCURY_ISA_VERSION
	.align		4
        /*0044*/ 	.byte	0x03, 0x5f
        /*0046*/ 	.short	0x0101


	//----- nvinfo : EIATTR_VRC_CTA_INIT_COUNT
	.align		4
        /*0048*/ 	.byte	0x02, 0x4a
	.zero		1
	.zero		1


	//----- nvinfo : EIATTR_EXIT_INSTR_OFFSETS
	.align		4
        /*004c*/ 	.byte	0x04, 0x1c
        /*004e*/ 	.short	(.L_15 - .L_14)


	//   ....[0]....
.L_14:
        /*0050*/ 	.word	0x00000100


	//   ....[1]....
        /*0054*/ 	.word	0x00000610


	//   ....[2]....
        /*0058*/ 	.word	0x000008b0


	//   ....[3]....
        /*005c*/ 	.word	0x00000a40


	//   ....[4]....
        /*0060*/ 	.word	0x00000aa0


	//   ....[5]....
        /*0064*/ 	.word	0x00000ac0


	//----- nvinfo : EIATTR_CRS_STACK_SIZE
	.align		4
.L_15:
        /*0068*/ 	.byte	0x04, 0x1e
        /*006a*/ 	.short	(.L_17 - .L_16)
.L_16:
        /*006c*/ 	.word	0x00000000


	//----- nvinfo : EIATTR_CBANK_PARAM_SIZE
	.align		4
.L_17:
        /*0070*/ 	.byte	0x03, 0x19
        /*0072*/ 	.short	0x0014


	//----- nvinfo : EIATTR_PARAM_CBANK
	.align		4
        /*0074*/ 	.byte	0x04, 0x0a
        /*0076*/ 	.short	(.L_19 - .L_18)
	.align		4
.L_18:
        /*0078*/ 	.word	index@(.nv.constant0._Z4sortPiS_i)
        /*007c*/ 	.short	0x0380
        /*007e*/ 	.short	0x0014


	//----- nvinfo : EIATTR_SW_WAR
	.align		4
.L_19:
        /*0080*/ 	.byte	0x04, 0x36
        /*0082*/ 	.short	(.L_21 - .L_20)
.L_20:
        /*0084*/ 	.word	0x00000008
.L_21:


//--------------------- .nv.callgraph             --------------------------
	.section	.nv.callgraph,"",@"SHT_CUDA_CALLGRAPH"
	.align	4
	.sectionentsize	8
	.align		4
        /*0000*/ 	.word	0x00000000
	.align		4
        /*0004*/ 	.word	0xffffffff
	.align		4
        /*0008*/ 	.word	0x00000000
	.align		4
        /*000c*/ 	.word	0xfffffffe
	.align		4
        /*0010*/ 	.word	0x00000000
	.align		4
        /*0014*/ 	.word	0xfffffffd
	.align		4
        /*0018*/ 	.word	0x00000000
	.align		4
        /*001c*/ 	.word	0xfffffffc


//--------------------- .text._Z4sortPiS_i        --------------------------
	.section	.text._Z4sortPiS_i,"ax",@progbits
	.align	128
        .global         _Z4sortPiS_i
        .type           _Z4sortPiS_i,@function
        .size           _Z4sortPiS_i,(.L_x_11 - _Z4sortPiS_i)
        .other          _Z4sortPiS_i,@"STO_CUDA_ENTRY STV_DEFAULT"
_Z4sortPiS_i:
.text._Z4sortPiS_i:
[----:B------:R-:W-:Y:S01]  /*0000*/  LDC R1, c[0x0][0x37c] ;  /* 0x0000df00ff017b82 */ /* 0x000fe20000000800 */
[----:B------:R-:W0:Y:S07]  /*0010*/  S2R R5, SR_TID.X ;  /* 0x0000000000057919 */ /* 0x000e2e0000002100 */
[----:B------:R-:W0:Y:S01]  /*0020*/  S2UR UR6, SR_CTAID.X ;  /* 0x00000000000679c3 */ /* 0x000e220000002500 */
[----:B------:R-:W1:Y:S07]  /*0030*/  LDCU.64 UR4, c[0x0][0x358] ;  /* 0x00006b00ff0477ac */ /* 0x000e6e0008000a00 */
[----:B------:R-:W0:Y:S08]  /*0040*/  LDC R0, c[0x0][0x360] ;  /* 0x0000d800ff007b82 */ /* 0x000e300000000800 */
[----:B------:R-:W2:Y:S01]  /*0050*/  LDC.64 R2, c[0x0][0x380] ;  /* 0x0000e000ff027b82 */ /* 0x000ea20000000a00 */
[----:B------:R-:W-:-:S07]  /*0060*/  IMAD.MOV.U32 R9, RZ, RZ, 0x1 ;  /* 0x00000001ff097424 */ /* 0x000fce00078e00ff */
[----:B------:R-:W3:Y:S01]  /*0070*/  LDC R8, c[0x0][0x390] ;  /* 0x0000e400ff087b82 */ /* 0x000ee20000000800 */
[----:B0-----:R-:W-:-:S07]  /*0080*/  IMAD R0, R0, UR6, R5 ;  /* 0x0000000600007c24 */ /* 0x001fce000f8e0205 */
[----:B------:R-:W0:Y:S01]  /*0090*/  LDC.64 R4, c[0x0][0x388] ;  /* 0x0000e200ff047b82 */ /* 0x000e220000000a00 */
[----:B--2---:R-:W-:-:S05]  /*00a0*/  IMAD.WIDE R2, R0, 0x4, R2 ;  /* 0x0000000400027825 */ /* 0x004fca00078e0202 */
[----:B-1----:R-:W0:Y:S01]  /*00b0*/  LDG.E R7, desc[UR4][R2.64] ;  /* 0x0000000402077981 */ /* 0x002e22000c1e1900 */
[----:B---3--:R-:W-:Y:S01]  /*00c0*/  ISETP.GE.AND P0, PT, R8, 0x1, PT ;  /* 0x000000010800780c */ /* 0x008fe20003f06270 */
[----:B0-----:R-:W-:-:S05]  /*00d0*/  IMAD.WIDE R6, R7, 0x4, R4 ;  /* 0x0000000407067825 */ /* 0x001fca00078e0204 */
[----:B------:R0:W-:Y:S01]  /*00e0*/  REDG.E.ADD.STRONG.GPU desc[UR4][R6.64], R9 ;  /* 0x000000090600798e */ /* 0x0001e2000c12e104 */
[----:B------:R-:W-:Y:S06]  /*00f0*/  BAR.SYNC.DEFER_BLOCKING 0x0 ;  /* 0x0000000000007b1d */ /* 0x000fec0000010000 */
[----:B------:R-:W-:Y:S05]  /*0100*/  @!P0 EXIT ;  /* 0x000000000000894d */ /* 0x000fea0003800000 */
[C---:B------:R-:W-:Y:S01]  /*0110*/  ISETP.GE.U32.AND P0, PT, R8.reuse, 0x8, PT ;  /* 0x000000080800780c */ /* 0x040fe20003f06070 */
[----:B0-----:R-:W-:Y:S01]  /*0120*/  IMAD.MOV.U32 R9, RZ, RZ, RZ ;  /* 0x000000ffff097224 */ /* 0x001fe200078e00ff */
[----:B------:R-:W-:Y:S01]  /*0130*/  LOP3.LUT R12, R8, 0x7, RZ, 0xc0, !PT ;  /* 0x00000007080c7812 */ /* 0x000fe200078ec0ff */
[----:B------:R-:W-:-:S10]  /*0140*/  IMAD.MOV.U32 R13, RZ, RZ, RZ ;  /* 0x000000ffff0d7224 */ /* 0x000fd400078e00ff */
[----:B------:R-:W-:Y:S05]  /*0150*/  @!P0 BRA `(.L_x_0) ;  /* 0x0000000400288947 */ /* 0x000fea0003800000 */
[----:B------:R-:W0:Y:S01]  /*0160*/  LDC.64 R4, c[0x0][0x388] ;  /* 0x0000e200ff047b82 */ /* 0x000e220000000a00 */
[----:B------:R-:W-:Y:S01]  /*0170*/  LOP3.LUT R9, R8, 0x7ffffff8, RZ, 0xc0, !PT ;  /* 0x7ffffff808097812 */ /* 0x000fe200078ec0ff */
[----:B------:R-:W-:Y:S02]  /*0180*/  IMAD.MOV.U32 R11, RZ, RZ, RZ ;  /* 0x000000ffff0b7224 */ /* 0x000fe400078e00ff */
[----:B------:R-:W-:-:S07]  /*0190*/  IMAD.MOV.U32 R13, RZ, RZ, RZ ;  /* 0x000000ffff0d7224 */ /* 0x000fce00078e00ff */
.L_x_3:
[----:B0-----:R-:W-:-:S05]  /*01a0*/  IMAD.WIDE.U32 R6, R11, 0x4, R4 ;  /* 0x000000040b067825 */ /* 0x001fca00078e0004 */
[----:B------:R-:W2:Y:S02]  /*01b0*/  LDG.E R8, desc[UR4][R6.64] ;  /* 0x0000000406087981 */ /* 0x000ea4000c1e1900 */
[----:B--2---:R-:W-:-:S05]  /*01c0*/  IMAD.IADD R15, R8, 0x1, R13 ;  /* 0x00000001080f7824 */ /* 0x004fca00078e020d */
[----:B------:R-:W-:-:S04]  /*01d0*/  ISETP.GE.AND P0, PT, R0, R15, PT ;  /* 0x0000000f0000720c */ /* 0x000fc80003f06270 */
[----:B------:R-:W-:-:S13]  /*01e0*/  ISETP.LT.OR P0, PT, R0, R13, P0 ;  /* 0x0000000d0000720c */ /* 0x000fda0000701670 */
[----:B------:R-:W-:Y:S04]  /*01f0*/  @!P0 STG.E desc[UR4][R2.64], R11 ;  /* 0x0000000b02008986 */ /* 0x000fe8000c101904 */
[----:B------:R-:W2:Y:S04]  /*0200*/  @!P0 LDG.E R8, desc[UR4][R6.64] ;  /* 0x0000000406088981 */ /* 0x000ea8000c1e1900 */
[----:B------:R-:W3:Y:S01]  /*0210*/  LDG.E R10, desc[UR4][R6.64+0x4] ;  /* 0x00000404060a7981 */ /* 0x000ee2000c1e1900 */
[----:B--2---:R-:W-:-:S05]  /*0220*/  IADD3 R15, PT, PT, R8, R13, RZ ;  /* 0x0000000d080f7210 */ /* 0x004fca0007ffe0ff */
[----:B---3--:R-:W-:-:S05]  /*0230*/  IMAD.IADD R13, R15, 0x1, R10 ;  /* 0x000000010f0d7824 */ /* 0x008fca00078e020a */
[----:B------:R-:W-:-:S04]  /*0240*/  ISETP.GE.AND P0, PT, R0, R13, PT ;  /* 0x0000000d0000720c */ /* 0x000fc80003f06270 */
[----:B------:R-:W-:-:S13]  /*0250*/  ISETP.LT.OR P0, PT, R0, R15, P0 ;  /* 0x0000000f0000720c */ /* 0x000fda0000701670 */
[----:B------:R-:W-:-:S05]  /*0260*/  @!P0 VIADD R13, R11, 0x1 ;  /* 0x000000010b0d8836 */ /* 0x000fca0000000000 */
[----:B------:R0:W-:Y:S04]  /*0270*/  @!P0 STG.E desc[UR4][R2.64], R13 ;  /* 0x0000000d02008986 */ /* 0x0001e8000c101904 */
[----:B------:R-:W2:Y:S04]  /*0280*/  @!P0 LDG.E R10, desc[UR4][R6.64+0x4] ;  /* 0x00000404060a8981 */ /* 0x000ea8000c1e1900 */
[----:B------:R-:W3:Y:S01]  /*0290*/  LDG.E R8, desc[UR4][R6.64+0x8] ;  /* 0x0000080406087981 */ /* 0x000ee2000c1e1900 */
[----:B--2---:R-:W-:-:S04]  /*02a0*/  IMAD.IADD R17, R15, 0x1, R10 ;  /* 0x000000010f117824 */ /* 0x004fc800078e020a */
[----:B---3--:R-:W-:-:S05]  /*02b0*/  IMAD.IADD R15, R17, 0x1, R8 ;  /* 0x00000001110f7824 */ /* 0x008fca00078e0208 */
[----:B------:R-:W-:-:S04]  /*02c0*/  ISETP.GE.AND P0, PT, R0, R15, PT ;  /* 0x0000000f0000720c */ /* 0x000fc80003f06270 */
[----:B------:R-:W-:-:S13]  /*02d0*/  ISETP.LT.OR P0, PT, R0, R17, P0 ;  /* 0x000000110000720c */ /* 0x000fda0000701670 */
[----:B------:R-:W-:-:S05]  /*02e0*/  @!P0 VIADD R15, R11, 0x2 ;  /* 0x000000020b0f8836 */ /* 0x000fca0000000000 */
[----:B------:R1:W-:Y:S04]  /*02f0*/  @!P0 STG.E desc[UR4][R2.64], R15 ;  /* 0x0000000f02008986 */ /* 0x0003e8000c101904 */
[----:B------:R-:W2:Y:S04]  /*0300*/  @!P0 LDG.E R8, desc[UR4][R6.64+0x8] ;  /* 0x0000080406088981 */ /* 0x000ea8000c1e1900 */
[----:B------:R-:W0:Y:S01]  /*0310*/  LDG.E R10, desc[UR4][R6.64+0xc] ;  /* 0x00000c04060a7981 */ /* 0x000e22000c1e1900 */
[----:B--2---:R-:W-:-:S05]  /*0320*/  IADD3 R17, PT, PT, R17, R8, RZ ;  /* 0x0000000811117210 */ /* 0x004fca0007ffe0ff */
[----:B0-----:R-:W-:-:S05]  /*0330*/  IMAD.IADD R13, R17, 0x1, R10 ;  /* 0x00000001110d7824 */ /* 0x001fca00078e020a */
[----:B------:R-:W-:-:S04]  /*0340*/  ISETP.GE.AND P0, PT, R0, R13, PT ;  /* 0x0000000d0000720c */ /* 0x000fc80003f06270 */
[----:B------:R-:W-:-:S13]  /*0350*/  ISETP.LT.OR P0, PT, R0, R17, P0 ;  /* 0x000000110000720c */ /* 0x000fda0000701670 */
[----:B------:R-:W-:-:S05]  /*0360*/  @!P0 VIADD R13, R11, 0x3 ;  /* 0x000000030b0d8836 */ /* 0x000fca0000000000 */
[----:B------:R0:W-:Y:S04]  /*0370*/  @!P0 STG.E desc[UR4][R2.64], R13 ;  /* 0x0000000d02008986 */ /* 0x0001e8000c101904 */
[----:B------:R-:W2:Y:S04]  /*0380*/  @!P0 LDG.E R10, desc[UR4][R6.64+0xc] ;  /* 0x00000c04060a8981 */ /* 0x000ea8000c1e1900 */
[----:B------:R-:W1:Y:S01]  /*0390*/  LDG.E R8, desc[UR4][R6.64+0x10] ;  /* 0x0000100406087981 */ /* 0x000e62000c1e1900 */
[----:B--2---:R-:W-:-:S04]  /*03a0*/  IMAD.IADD R17, R17, 0x1, R10 ;  /* 0x0000000111117824 */ /* 0x004fc800078e020a */
[----:B-1----:R-:W-:-:S05]  /*03b0*/  IMAD.IADD R15, R17, 0x1, R8 ;  /* 0x00000001110f7824 */ /* 0x002fca00078e0208 */
        /* <DEDUP_REMOVED lines=22> */
[----:B------:R-:W-:Y:S01]  /*0520*/  BSSY.RECONVERGENT B0, `(.L_x_1) ;  /* 0x0000009000007945 */ /* 0x000fe20003800200 */
[----:B--2---:R-:W-:-:S05]  /*0530*/  IADD3 R17, PT, PT, R17, R8, RZ ;  /* 0x0000000811117210 */ /* 0x004fca0007ffe0ff */
[----:B0-----:R-:W-:-:S05]  /*0540*/  IMAD.IADD R13, R17, 0x1, R10 ;  /* 0x00000001110d7824 */ /* 0x001fca00078e020a */
[----:B------:R-:W-:-:S04]  /*0550*/  ISETP.GE.AND P0, PT, R0, R13, PT ;  /* 0x0000000d0000720c */ /* 0x000fc80003f06270 */
[----:B------:R-:W-:-:S13]  /*0560*/  ISETP.LT.OR P0, PT, R0, R17, P0 ;  /* 0x000000110000720c */ /* 0x000fda0000701670 */
[----:B-1----:R-:W-:Y:S05]  /*0570*/  @P0 BRA `(.L_x_2) ;  /* 0x00000000000c0947 */ /* 0x002fea0003800000 */
[----:B------:R-:W-:-:S05]  /*0580*/  VIADD R13, R11, 0x7 ;  /* 0x000000070b0d7836 */ /* 0x000fca0000000000 */
[----:B------:R0:W-:Y:S04]  /*0590*/  STG.E desc[UR4][R2.64], R13 ;  /* 0x0000000d02007986 */ /* 0x0001e8000c101904 */
[----:B------:R0:W5:Y:S02]  /*05a0*/  LDG.E R10, desc[UR4][R6.64+0x1c] ;  /* 0x00001c04060a7981 */ /* 0x000164000c1e1900 */
.L_x_2:
[----:B------:R-:W-:Y:S05]  /*05b0*/  BSYNC.RECONVERGENT B0 ;  /* 0x0000000000007941 */ /* 0x000fea0003800200 */
.L_x_1:
[----:B------:R-:W-:Y:S02]  /*05c0*/  VIADD R11, R11, 0x8 ;  /* 0x000000080b0b7836 */ /* 0x000fe40000000000 */
[----:B0----5:R-:W-:-:S03]  /*05d0*/  IMAD.IADD R13, R17, 0x1, R10 ;  /* 0x00000001110d7824 */ /* 0x021fc600078e020a */
[----:B------:R-:W-:-:S13]  /*05e0*/  ISETP.NE.AND P0, PT, R11, R9, PT ;  /* 0x000000090b00720c */ /* 0x000fda0003f05270 */
[----:B------:R-:W-:Y:S05]  /*05f0*/  @P0 BRA `(.L_x_3) ;  /* 0xfffffff800e80947 */ /* 0x000fea000383ffff */
.L_x_0:
[----:B------:R-:W-:-:S13]  /*0600*/  ISETP.NE.AND P0, PT, R12, RZ, PT ;  /* 0x000000ff0c00720c */ /* 0x000fda0003f05270 */
[----:B------:R-:W-:Y:S05]  /*0610*/  @!P0 EXIT ;  /* 0x000000000000894d */ /* 0x000fea0003800000 */
[----:B------:R-:W0:Y:S01]  /*0620*/  LDC R8, c[0x0][0x390] ;  /* 0x0000e400ff087b82 */ /* 0x000e220000000800 */
[----:B------:R-:W-:Y:S02]  /*0630*/  ISETP.GE.U32.AND P0, PT, R12, 0x4, PT ;  /* 0x000000040c00780c */ /* 0x000fe40003f06070 */
[----:B0-----:R-:W-:-:S11]  /*0640*/  LOP3.LUT R14, R8, 0x3, RZ, 0xc0, !PT ;  /* 0x00000003080e7812 */ /* 0x001fd600078ec0ff */
[----:B------:R-:W-:Y:S05]  /*0650*/  @!P0 BRA `(.L_x_4) ;  /* 0x0000000000908947 */ /* 0x000fea0003800000 */
[----:B------:R-:W-:-:S05]  /*0660*/  IMAD.WIDE.U32 R6, R9, 0x4, R4 ;  /* 0x0000000409067825 */ /* 0x000fca00078e0004 */
[----:B------:R-:W2:Y:S02]  /*0670*/  LDG.E R10, desc[UR4][R6.64] ;  /* 0x00000004060a7981 */ /* 0x000ea4000c1e1900 */
[----:B--2---:R-:W-:-:S04]  /*0680*/  IADD3 R11, PT, PT, R13, R10, RZ ;  /* 0x0000000a0d0b7210 */ /* 0x004fc80007ffe0ff */
[----:B------:R-:W-:-:S04]  /*0690*/  ISETP.GE.AND P0, PT, R0, R11, PT ;  /* 0x0000000b0000720c */ /* 0x000fc80003f06270 */
[----:B------:R-:W-:-:S13]  /*06a0*/  ISETP.LT.OR P0, PT, R0, R13, P0 ;  /* 0x0000000d0000720c */ /* 0x000fda0000701670 */
[----:B------:R-:W-:Y:S04]  /*06b0*/  @!P0 STG.E desc[UR4][R2.64], R9 ;  /* 0x0000000902008986 */ /* 0x000fe8000c101904 */
        /* <DEDUP_REMOVED lines=9> */
[----:B------:R-:W3:Y:S01]  /*0750*/  LDG.E R10, desc[UR4][R6.64+0x8] ;  /* 0x00000804060a7981 */ /* 0x000ee2000c1e1900 */
[----:B--2---:R-:W-:-:S05]  /*0760*/  IMAD.IADD R15, R13, 0x1, R12 ;  /* 0x000000010d0f7824 */ /* 0x004fca00078e020c */
[----:B---3--:R-:W-:-:S04]  /*0770*/  IADD3 R13, PT, PT, R15, R10, RZ ;  /* 0x0000000a0f0d7210 */ /* 0x008fc80007ffe0ff */
[----:B------:R-:W-:-:S04]  /*0780*/  ISETP.GE.AND P0, PT, R0, R13, PT ;  /* 0x0000000d0000720c */ /* 0x000fc80003f06270 */
[----:B------:R-:W-:-:S13]  /*0790*/  ISETP.LT.OR P0, PT, R0, R15, P0 ;  /* 0x0000000f0000720c */ /* 0x000fda0000701670 */
[----:B------:R-:W-:-:S05]  /*07a0*/  @!P0 VIADD R13, R9, 0x2 ;  /* 0x00000002090d8836 */ /* 0x000fca0000000000 */
[----:B------:R1:W-:Y:S04]  /*07b0*/  @!P0 STG.E desc[UR4][R2.64], R13 ;  /* 0x0000000d02008986 */ /* 0x0003e8000c101904 */
[----:B------:R-:W2:Y:S04]  /*07c0*/  @!P0 LDG.E R10, desc[UR4][R6.64+0x8] ;  /* 0x00000804060a8981 */ /* 0x000ea8000c1e1900 */
[----:B------:R-:W0:Y:S01]  /*07d0*/  LDG.E R12, desc[UR4][R6.64+0xc] ;  /* 0x00000c04060c7981 */ /* 0x000e22000c1e1900 */
[----:B------:R-:W-:Y:S01]  /*07e0*/  BSSY.RECONVERGENT B0, `(.L_x_5) ;  /* 0x0000009000007945 */ /* 0x000fe20003800200 */
[----:B--2---:R-:W-:-:S04]  /*07f0*/  IMAD.IADD R15, R15, 0x1, R10 ;  /* 0x000000010f0f7824 */ /* 0x004fc800078e020a */
[----:B0-----:R-:W-:-:S05]  /*0800*/  IMAD.IADD R11, R15, 0x1, R12 ;  /* 0x000000010f0b7824 */ /* 0x001fca00078e020c */
[----:B------:R-:W-:-:S04]  /*0810*/  ISETP.GE.AND P0, PT, R0, R11, PT ;  /* 0x0000000b0000720c */ /* 0x000fc80003f06270 */
[----:B------:R-:W-:-:S13]  /*0820*/  ISETP.LT.OR P0, PT, R0, R15, P0 ;  /* 0x0000000f0000720c */ /* 0x000fda0000701670 */
[----:B-1----:R-:W-:Y:S05]  /*0830*/  @P0 BRA `(.L_x_6) ;  /* 0x00000000000c0947 */ /* 0x002fea0003800000 */
[----:B------:R-:W-:-:S05]  /*0840*/  VIADD R11, R9, 0x3 ;  /* 0x00000003090b7836 */ /* 0x000fca0000000000 */
[----:B------:R0:W-:Y:S04]  /*0850*/  STG.E desc[UR4][R2.64], R11 ;  /* 0x0000000b02007986 */ /* 0x0001e8000c101904 */
[----:B------:R0:W5:Y:S02]  /*0860*/  LDG.E R12, desc[UR4][R6.64+0xc] ;  /* 0x00000c04060c7981 */ /* 0x000164000c1e1900 */
.L_x_6:
[----:B------:R-:W-:Y:S05]  /*0870*/  BSYNC.RECONVERGENT B0 ;  /* 0x0000000000007941 */ /* 0x000fea0003800200 */
.L_x_5:
[----:B-----5:R-:W-:Y:S01]  /*0880*/  IADD3 R13, PT, PT, R15, R12, RZ ;  /* 0x0000000c0f0d7210 */ /* 0x020fe20007ffe0ff */
[----:B------:R-:W-:-:S07]  /*0890*/  VIADD R9, R9, 0x4 ;  /* 0x0000000409097836 */ /* 0x000fce0000000000 */
.L_x_4:
[----:B------:R-:W-:-:S13]  /*08a0*/  ISETP.NE.AND P0, PT, R14, RZ, PT ;  /* 0x000000ff0e00720c */ /* 0x000fda0003f05270 */
[----:B------:R-:W-:Y:S05]  /*08b0*/  @!P0 EXIT ;  /* 0x000000000000894d */ /* 0x000fea0003800000 */
[----:B------:R-:W-:-:S13]  /*08c0*/  ISETP.NE.AND P0, PT, R14, 0x1, PT ;  /* 0x000000010e00780c */ /* 0x000fda0003f05270 */
[----:B------:R-:W-:Y:S05]  /*08d0*/  @!P0 BRA `(.L_x_7) ;  /* 0x0000000000508947 */ /* 0x000fea0003800000 */
[----:B0-----:R-:W-:-:S05]  /*08e0*/  IMAD.WIDE.U32 R6, R9, 0x4, R4 ;  /* 0x0000000409067825 */ /* 0x001fca00078e0004 */
[----:B------:R-:W2:Y:S02]  /*08f0*/  LDG.E R10, desc[UR4][R6.64] ;  /* 0x00000004060a7981 */ /* 0x000ea4000c1e1900 */
[----:B--2---:R-:W-:-:S05]  /*0900*/  IMAD.IADD R11, R13, 0x1, R10 ;  /* 0x000000010d0b7824 */ /* 0x004fca00078e020a */
[----:B------:R-:W-:-:S04]  /*0910*/  ISETP.GE.AND P0, PT, R0, R11, PT ;  /* 0x0000000b0000720c */ /* 0x000fc80003f06270 */
[----:B------:R-:W-:-:S13]  /*0920*/  ISETP.LT.OR P0, PT, R0, R13, P0 ;  /* 0x0000000d0000720c */ /* 0x000fda0000701670 */
[----:B------:R0:W-:Y:S04]  /*0930*/  @!P0 STG.E desc[UR4][R2.64], R9 ;  /* 0x0000000902008986 */ /* 0x0001e8000c101904 */
[----:B------:R-:W2:Y:S04]  /*0940*/  @!P0 LDG.E R10, desc[UR4][R6.64] ;  /* 0x00000004060a8981 */ /* 0x000ea8000c1e1900 */
[----:B------:R-:W3:Y:S01]  /*0950*/  LDG.E R12, desc[UR4][R6.64+0x4] ;  /* 0x00000404060c7981 */ /* 0x000ee2000c1e1900 */
[----:B------:R-:W-:Y:S01]  /*0960*/  BSSY.RECONVERGENT B0, `(.L_x_8) ;  /* 0x0000009000007945 */ /* 0x000fe20003800200 */
[----:B--2---:R-:W-:-:S04]  /*0970*/  IMAD.IADD R13, R13, 0x1, R10 ;  /* 0x000000010d0d7824 */ /* 0x004fc800078e020a */
[----:B---3--:R-:W-:-:S05]  /*0980*/  IMAD.IADD R11, R13, 0x1, R12 ;  /* 0x000000010d0b7824 */ /* 0x008fca00078e020c */
[----:B------:R-:W-:-:S04]  /*0990*/  ISETP.GE.AND P0, PT, R0, R11, PT ;  /* 0x0000000b0000720c */ /* 0x000fc80003f06270 */
[----:B------:R-:W-:-:S13]  /*09a0*/  ISETP.LT.OR P0, PT, R0, R13, P0 ;  /* 0x0000000d0000720c */ /* 0x000fda0000701670 */
[----:B0-----:R-:W-:Y:S05]  /*09b0*/  @P0 BRA `(.L_x_9) ;  /* 0x00000000000c0947 */ /* 0x001fea0003800000 */
[----:B------:R-:W-:-:S05]  /*09c0*/  IADD3 R11, PT, PT, R9, 0x1, RZ ;  /* 0x00000001090b7810 */ /* 0x000fca0007ffe0ff */
[----:B------:R0:W-:Y:S04]  /*09d0*/  STG.E desc[UR4][R2.64], R11 ;  /* 0x0000000b02007986 */ /* 0x0001e8000c101904 */
[----:B------:R0:W5:Y:S02]  /*09e0*/  LDG.E R12, desc[UR4][R6.64+0x4] ;  /* 0x00000404060c7981 */ /* 0x000164000c1e1900 */
.L_x_9:
[----:B------:R-:W-:Y:S05]  /*09f0*/  BSYNC.RECONVERGENT B0 ;  /* 0x0000000000007941 */ /* 0x000fea0003800200 */
.L_x_8:
[----:B-----5:R-:W-:Y:S02]  /*0a00*/  IMAD.IADD R13, R13, 0x1, R12 ;  /* 0x000000010d0d7824 */ /* 0x020fe400078e020c */
[----:B------:R-:W-:-:S07]  /*0a10*/  VIADD R9, R9, 0x2 ;  /* 0x0000000209097836 */ /* 0x000fce0000000000 */
.L_x_7:
[----:B------:R-:W-:-:S04]  /*0a20*/  LOP3.LUT R8, R8, 0x1, RZ, 0xc0, !PT ;  /* 0x0000000108087812 */ /* 0x000fc800078ec0ff */
[----:B------:R-:W-:-:S13]  /*0a30*/  ISETP.NE.U32.AND P0, PT, R8, 0x1, PT ;  /* 0x000000010800780c */ /* 0x000fda0003f05070 */
[----:B------:R-:W-:Y:S05]  /*0a40*/  @P0 EXIT ;  /* 0x000000000000094d */ /* 0x000fea0003800000 */
[----:B------:R-:W-:-:S06]  /*0a50*/  IMAD.WIDE.U32 R4, R9, 0x4, R4 ;  /* 0x0000000409047825 */ /* 0x000fcc00078e0004 */
[----:B------:R-:W0:Y:S02]  /*0a60*/  LDG.E R4, desc[UR4][R4.64] ;  /* 0x0000000404047981 */ /* 0x000e24000c1e1900 */
[----:B0-----:R-:W-:-:S05]  /*0a70*/  IMAD.IADD R7, R4, 0x1, R13 ;  /* 0x0000000104077824 */ /* 0x001fca00078e020d */
[----:B------:R-:W-:-:S04]  /*0a80*/  ISETP.GE.AND P0, PT, R0, R7, PT ;  /* 0x000000070000720c */ /* 0x000fc80003f06270 */
[----:B------:R-:W-:-:S13]  /*0a90*/  ISETP.LT.OR P0, PT, R0, R13, P0 ;  /* 0x0000000d0000720c */ /* 0x000fda0000701670 */
[----:B------:R-:W-:Y:S05]  /*0aa0*/  @P0 EXIT ;  /* 0x000000000000094d */ /* 0x000fea0003800000 */
[----:B------:R-:W-:Y:S01]  /*0ab0*/  STG.E desc[UR4][R2.64], R9 ;  /* 0x0000000902007986 */ /* 0x000fe2000c101904 */
[----:B------:R-:W-:Y:S05]  /*0ac0*/  EXIT ;  /* 0x000000000000794d */ /* 0x000fea0003800000 */
.L_x_10:
[----:B------:R-:W-:-:S00]  /*0ad0*/  BRA `(.L_x_10) ;  /* 0xfffffffc00fc7947 */ /* 0x000fc0000383ffff */
[----:B------:R-:W-:-:S00]  /*0ae0*/  NOP ;  /* 0x0000000000007918 */ /* 0x000fc00000000000 */
        /* <DEDUP_REMOVED lines=9> */
.L_x_11:


//--------------------- .nv.shared.reserved.0     --------------------------
	.section	.nv.shared.reserved.0,"aw",@nobits
	.weak		__nv_reservedSMEM_offset_0_alias
	.size		__nv_reservedSMEM_offset_0_alias, 0, 64
	.other		__nv_reservedSMEM_offset_0_alias,@"STO_CUDA_RESERVED_SHARED STV_DEFAULT"
__nv_reservedSMEM_offset_0_alias:
	.zero		0
	.zero		64


//--------------------- .nv.constant0._Z4sortPiS_i --------------------------
	.section	.nv.constant0._Z4sortPiS_i,"a",@progbits
	.sectionflags	@""
	.align	4
.nv.constant0._Z4sortPiS_i:
	.zero		916


//--------------------- SYMBOLS --------------------------

	.type		.nv.reservedSmem.offset0,@object
	.size		.nv.reservedSmem.offset0,0x4
